//
// Generated by NVIDIA NVVM Compiler
//
// Compiler Build ID: CL-36424714
// Cuda compilation tools, release 13.0, V13.0.88
// Based on NVVM 20.0.0
//

.version 9.0
.target sm_100
.address_size 64

	// .globl	_Z23ph_dRPA_ApB_sing_kerneliiiiPdS_S_

.visible .entry _Z23ph_dRPA_ApB_sing_kerneliiiiPdS_S_(
	.param .u32 _Z23ph_dRPA_ApB_sing_kerneliiiiPdS_S__param_0,
	.param .u32 _Z23ph_dRPA_ApB_sing_kerneliiiiPdS_S__param_1,
	.param .u32 _Z23ph_dRPA_ApB_sing_kerneliiiiPdS_S__param_2,
	.param .u32 _Z23ph_dRPA_ApB_sing_kerneliiiiPdS_S__param_3,
	.param .u64 .ptr .align 1 _Z23ph_dRPA_ApB_sing_kerneliiiiPdS_S__param_4,
	.param .u64 .ptr .align 1 _Z23ph_dRPA_ApB_sing_kerneliiiiPdS_S__param_5,
	.param .u64 .ptr .align 1 _Z23ph_dRPA_ApB_sing_kerneliiiiPdS_S__param_6
)
{
	.reg .pred 	%p<33>;
	.reg .b32 	%r<46>;
	.reg .b64 	%rd<112>;
	.reg .b64 	%fd<57>;

	ld.param.u32 	%r13, [_Z23ph_dRPA_ApB_sing_kerneliiiiPdS_S__param_0];
	ld.param.u32 	%r14, [_Z23ph_dRPA_ApB_sing_kerneliiiiPdS_S__param_1];
	ld.param.u32 	%r15, [_Z23ph_dRPA_ApB_sing_kerneliiiiPdS_S__param_2];
	ld.param.u32 	%r16, [_Z23ph_dRPA_ApB_sing_kerneliiiiPdS_S__param_3];
	ld.param.u64 	%rd53, [_Z23ph_dRPA_ApB_sing_kerneliiiiPdS_S__param_4];
	ld.param.u64 	%rd54, [_Z23ph_dRPA_ApB_sing_kerneliiiiPdS_S__param_5];
	ld.param.u64 	%rd55, [_Z23ph_dRPA_ApB_sing_kerneliiiiPdS_S__param_6];
	cvta.to.global.u64 	%rd1, %rd53;
	cvta.to.global.u64 	%rd2, %rd55;
	cvta.to.global.u64 	%rd3, %rd54;
	mul.lo.s32 	%r17, %r15, %r15;
	cvt.u64.u32 	%rd4, %r17;
	cvt.s64.s32 	%rd56, %r15;
	mul.lo.s64 	%rd5, %rd4, %rd56;
	mov.u32 	%r18, %ctaid.x;
	mov.u32 	%r19, %ntid.x;
	mov.u32 	%r20, %tid.x;
	mad.lo.s32 	%r21, %r18, %r19, %r20;
	cvt.u64.u32 	%rd103, %r21;
	mov.u32 	%r1, %ntid.y;
	cvt.s64.s32 	%rd7, %r14;
	setp.ge.s64 	%p1, %rd103, %rd7;
	@%p1 bra 	$L__BB0_5;
	cvt.s64.s32 	%rd8, %r13;
	setp.lt.s32 	%p2, %r13, 1;
	@%p2 bra 	$L__BB0_5;
	mov.u32 	%r22, %tid.y;
	mov.u32 	%r23, %ctaid.y;
	mad.lo.s32 	%r24, %r23, %r1, %r22;
	cvt.u64.u32 	%rd105, %r24;
	and.b32  	%r2, %r13, 3;
	and.b64  	%rd10, %rd8, 2147483644;
	and.b32  	%r3, %r13, 1;
	shl.b64 	%rd11, %rd5, 5;
	shl.b32 	%r4, %r14, 2;
	cvt.u32.u64 	%r26, %rd4;
$L__BB0_3:
	add.s64 	%rd14, %rd103, %rd8;
	setp.lt.s64 	%p3, %rd105, %rd7;
	@%p3 bra 	$L__BB0_6;
$L__BB0_4:
	mov.u32 	%r42, %ntid.x;
	mov.u32 	%r43, %nctaid.x;
	mul.lo.s32 	%r44, %r42, %r43;
	cvt.u64.u32 	%rd101, %r44;
	add.s64 	%rd103, %rd103, %rd101;
	setp.lt.s64 	%p32, %rd103, %rd7;
	@%p32 bra 	$L__BB0_3;
$L__BB0_5:
	ret;
$L__BB0_6:
	shl.b64 	%rd57, %rd14, 3;
	add.s64 	%rd17, %rd1, %rd57;
$L__BB0_7:
	add.s64 	%rd59, %rd105, %rd8;
	cvt.u32.u64 	%r25, %rd59;
	add.s64 	%rd60, %rd103, %rd8;
	cvt.u32.u64 	%r27, %rd60;
	mul.lo.s32 	%r28, %r26, %r27;
	mad.lo.s32 	%r5, %r15, %r25, %r28;
	cvt.u64.u32 	%rd61, %r15;
	mad.lo.s64 	%rd19, %rd59, %rd61, %rd60;
	cvt.u32.u64 	%r6, %rd105;
	mov.b64 	%rd106, 0;
$L__BB0_8:
	setp.lt.u32 	%p4, %r13, 4;
	cvt.u32.u64 	%r7, %rd106;
	mul.lo.s32 	%r8, %r16, %r7;
	add.s32 	%r29, %r5, %r7;
	mad.lo.s64 	%rd63, %rd106, %rd4, %rd19;
	cvt.s64.s32 	%rd21, %r29;
	cvt.s64.s32 	%rd22, %rd63;
	shl.b64 	%rd64, %rd106, 3;
	add.s64 	%rd23, %rd1, %rd64;
	mov.b64 	%rd111, 0;
	@%p4 bra 	$L__BB0_19;
	shl.b64 	%rd24, %rd22, 3;
	shl.b64 	%rd66, %rd5, 3;
	add.s64 	%rd25, %rd66, %rd24;
	shl.b64 	%rd67, %rd5, 4;
	add.s64 	%rd26, %rd67, %rd24;
	mul.lo.s64 	%rd68, %rd5, 24;
	add.s64 	%rd27, %rd68, %rd24;
	shl.b64 	%rd28, %rd21, 3;
	add.s64 	%rd29, %rd66, %rd28;
	add.s64 	%rd30, %rd67, %rd28;
	add.s64 	%rd31, %rd68, %rd28;
	cvt.u32.u64 	%r30, %rd103;
	mad.lo.s32 	%r31, %r14, %r7, %r30;
	mad.lo.s32 	%r45, %r16, %r31, %r6;
	mov.b64 	%rd109, 0;
	mov.u64 	%rd107, %rd3;
	mov.u64 	%rd108, %rd106;
$L__BB0_10:
	.pragma "nounroll";
	setp.ne.s64 	%p5, %rd103, %rd105;
	add.s64 	%rd69, %rd107, %rd28;
	ld.global.f64 	%fd8, [%rd69];
	add.s64 	%rd70, %rd107, %rd24;
	ld.global.f64 	%fd9, [%rd70];
	add.f64 	%fd10, %fd8, %fd9;
	add.f64 	%fd1, %fd10, %fd10;
	mul.wide.s32 	%rd71, %r45, 8;
	add.s64 	%rd35, %rd2, %rd71;
	st.global.f64 	[%rd35], %fd1;
	setp.ne.s64 	%p6, %rd108, 0;
	or.pred  	%p7, %p5, %p6;
	@%p7 bra 	$L__BB0_12;
	ld.global.f64 	%fd11, [%rd17];
	ld.global.f64 	%fd12, [%rd23];
	sub.f64 	%fd13, %fd11, %fd12;
	add.f64 	%fd14, %fd1, %fd13;
	st.global.f64 	[%rd35], %fd14;
$L__BB0_12:
	add.s64 	%rd72, %rd109, 1;
	add.s64 	%rd73, %rd107, %rd29;
	ld.global.f64 	%fd15, [%rd73];
	add.s64 	%rd74, %rd107, %rd25;
	ld.global.f64 	%fd16, [%rd74];
	add.f64 	%fd17, %fd15, %fd16;
	add.f64 	%fd2, %fd17, %fd17;
	shl.b64 	%rd36, %rd7, 3;
	add.s64 	%rd37, %rd35, %rd36;
	st.global.f64 	[%rd37], %fd2;
	setp.ne.s64 	%p9, %rd106, %rd72;
	or.pred  	%p10, %p5, %p9;
	@%p10 bra 	$L__BB0_14;
	ld.global.f64 	%fd18, [%rd17];
	ld.global.f64 	%fd19, [%rd23];
	sub.f64 	%fd20, %fd18, %fd19;
	add.f64 	%fd21, %fd2, %fd20;
	st.global.f64 	[%rd37], %fd21;
$L__BB0_14:
	add.s64 	%rd75, %rd109, 2;
	add.s64 	%rd76, %rd107, %rd30;
	ld.global.f64 	%fd22, [%rd76];
	add.s64 	%rd77, %rd107, %rd26;
	ld.global.f64 	%fd23, [%rd77];
	add.f64 	%fd24, %fd22, %fd23;
	add.f64 	%fd3, %fd24, %fd24;
	add.s64 	%rd38, %rd37, %rd36;
	st.global.f64 	[%rd38], %fd3;
	setp.ne.s64 	%p12, %rd106, %rd75;
	or.pred  	%p13, %p5, %p12;
	@%p13 bra 	$L__BB0_16;
	ld.global.f64 	%fd25, [%rd17];
	ld.global.f64 	%fd26, [%rd23];
	sub.f64 	%fd27, %fd25, %fd26;
	add.f64 	%fd28, %fd3, %fd27;
	st.global.f64 	[%rd38], %fd28;
$L__BB0_16:
	add.s64 	%rd78, %rd109, 3;
	add.s64 	%rd79, %rd107, %rd31;
	ld.global.f64 	%fd29, [%rd79];
	add.s64 	%rd80, %rd107, %rd27;
	ld.global.f64 	%fd30, [%rd80];
	add.f64 	%fd31, %fd29, %fd30;
	add.f64 	%fd4, %fd31, %fd31;
	add.s64 	%rd39, %rd38, %rd36;
	st.global.f64 	[%rd39], %fd4;
	setp.ne.s64 	%p15, %rd106, %rd78;
	or.pred  	%p16, %p5, %p15;
	@%p16 bra 	$L__BB0_18;
	ld.global.f64 	%fd32, [%rd17];
	ld.global.f64 	%fd33, [%rd23];
	sub.f64 	%fd34, %fd32, %fd33;
	add.f64 	%fd35, %fd4, %fd34;
	st.global.f64 	[%rd39], %fd35;
$L__BB0_18:
	add.s64 	%rd109, %rd109, 4;
	add.s64 	%rd108, %rd108, -4;
	add.s64 	%rd107, %rd107, %rd11;
	add.s32 	%r45, %r45, %r4;
	setp.ne.s64 	%p17, %rd109, %rd10;
	mov.u64 	%rd111, %rd10;
	@%p17 bra 	$L__BB0_10;
$L__BB0_19:
	cvt.u32.u64 	%r32, %rd103;
	mad.lo.s32 	%r12, %r16, %r32, %r6;
	setp.eq.s32 	%p18, %r2, 0;
	@%p18 bra 	$L__BB0_29;
	setp.eq.s32 	%p19, %r2, 1;
	@%p19 bra 	$L__BB0_26;
	setp.ne.s64 	%p20, %rd103, %rd105;
	cvt.u32.u64 	%r33, %rd111;
	add.s32 	%r34, %r8, %r33;
	mad.lo.s32 	%r35, %r34, %r14, %r12;
	mul.lo.s64 	%rd81, %rd5, %rd111;
	add.s64 	%rd82, %rd81, %rd21;
	add.s64 	%rd83, %rd81, %rd22;
	shl.b64 	%rd84, %rd82, 3;
	add.s64 	%rd44, %rd3, %rd84;
	ld.global.f64 	%fd36, [%rd44];
	shl.b64 	%rd85, %rd83, 3;
	add.s64 	%rd45, %rd3, %rd85;
	ld.global.f64 	%fd37, [%rd45];
	add.f64 	%fd38, %fd36, %fd37;
	add.f64 	%fd5, %fd38, %fd38;
	mul.wide.s32 	%rd86, %r35, 8;
	add.s64 	%rd46, %rd2, %rd86;
	st.global.f64 	[%rd46], %fd5;
	setp.ne.s64 	%p21, %rd106, %rd111;
	or.pred  	%p22, %p20, %p21;
	@%p22 bra 	$L__BB0_23;
	ld.global.f64 	%fd39, [%rd17];
	ld.global.f64 	%fd40, [%rd23];
	sub.f64 	%fd41, %fd39, %fd40;
	add.f64 	%fd42, %fd5, %fd41;
	st.global.f64 	[%rd46], %fd42;
$L__BB0_23:
	add.s64 	%rd87, %rd111, 1;
	shl.b64 	%rd88, %rd5, 3;
	add.s64 	%rd89, %rd44, %rd88;
	ld.global.f64 	%fd43, [%rd89];
	add.s64 	%rd90, %rd45, %rd88;
	ld.global.f64 	%fd44, [%rd90];
	add.f64 	%fd45, %fd43, %fd44;
	add.f64 	%fd6, %fd45, %fd45;
	shl.b64 	%rd91, %rd7, 3;
	add.s64 	%rd47, %rd46, %rd91;
	st.global.f64 	[%rd47], %fd6;
	setp.ne.s64 	%p24, %rd106, %rd87;
	or.pred  	%p25, %p20, %p24;
	@%p25 bra 	$L__BB0_25;
	ld.global.f64 	%fd46, [%rd17];
	ld.global.f64 	%fd47, [%rd23];
	sub.f64 	%fd48, %fd46, %fd47;
	add.f64 	%fd49, %fd6, %fd48;
	st.global.f64 	[%rd47], %fd49;
$L__BB0_25:
	add.s64 	%rd111, %rd111, 2;
$L__BB0_26:
	setp.eq.s32 	%p26, %r3, 0;
	@%p26 bra 	$L__BB0_29;
	setp.ne.s64 	%p27, %rd103, %rd105;
	cvt.u32.u64 	%r36, %rd111;
	add.s32 	%r37, %r8, %r36;
	mad.lo.s32 	%r38, %r37, %r14, %r12;
	mul.lo.s64 	%rd92, %rd5, %rd111;
	add.s64 	%rd93, %rd92, %rd21;
	add.s64 	%rd94, %rd92, %rd22;
	shl.b64 	%rd95, %rd93, 3;
	add.s64 	%rd96, %rd3, %rd95;
	ld.global.f64 	%fd50, [%rd96];
	shl.b64 	%rd97, %rd94, 3;
	add.s64 	%rd98, %rd3, %rd97;
	ld.global.f64 	%fd51, [%rd98];
	add.f64 	%fd52, %fd50, %fd51;
	add.f64 	%fd7, %fd52, %fd52;
	mul.wide.s32 	%rd99, %r38, 8;
	add.s64 	%rd50, %rd2, %rd99;
	st.global.f64 	[%rd50], %fd7;
	setp.ne.s64 	%p28, %rd106, %rd111;
	or.pred  	%p29, %p27, %p28;
	@%p29 bra 	$L__BB0_29;
	ld.global.f64 	%fd53, [%rd17];
	ld.global.f64 	%fd54, [%rd23];
	sub.f64 	%fd55, %fd53, %fd54;
	add.f64 	%fd56, %fd7, %fd55;
	st.global.f64 	[%rd50], %fd56;
$L__BB0_29:
	add.s64 	%rd106, %rd106, 1;
	setp.ne.s64 	%p30, %rd106, %rd8;
	@%p30 bra 	$L__BB0_8;
	mov.u32 	%r39, %ntid.y;
	mov.u32 	%r40, %nctaid.y;
	mul.lo.s32 	%r41, %r39, %r40;
	cvt.u64.u32 	%rd100, %r41;
	add.s64 	%rd105, %rd105, %rd100;
	setp.lt.s64 	%p31, %rd105, %rd7;
	@%p31 bra 	$L__BB0_7;
	bra.uni 	$L__BB0_4;

}


// ===== COMPILED SASS (sm_100) =====

	.target	sm_100

	.elftype	@"ET_EXEC"


//--------------------- .note.nv.tkinfo           --------------------------
	.section	.note.nv.tkinfo,"",@"SHT_NOTE"
	.sectionflags	@"SHF_NOTE_NV_TKINFO"
	.tkinfo
        /*0018*/ 	.word	0x00000002
        /*0030*/ 	.string	""
        /*0030*/ 	.string	"ptxas"
        /*0030*/ 	.string	"Cuda compilation tools, release 13.0, V13.0.88"
        /*0030*/ 	.string	"Build cuda_13.0.r13.0/compiler.36424714_0"
        /*0030*/ 	.string	"-arch sm_100 -m 64 "



//--------------------- .note.nv.cuinfo           --------------------------
	.section	.note.nv.cuinfo,"",@"SHT_NOTE"
	.sectionflags	@"SHF_NOTE_NV_CUINFO"
        /*0018*/ 	.short	0x0002
        /*001a*/ 	.short	0x0064
        /*001c*/ 	.short	0x0082
	.zero		2


//--------------------- .nv.info                  --------------------------
	.section	.nv.info,"",@"SHT_CUDA_INFO"
	.align	4


	//----- nvinfo : EIATTR_REGCOUNT
	.align		4
        /*0000*/ 	.byte	0x04, 0x2f
        /*0002*/ 	.short	(.L_1 - .L_0)
	.align		4
.L_0:
        /*0004*/ 	.word	index@(_Z23ph_dRPA_ApB_sing_kerneliiiiPdS_S_)
        /*0008*/ 	.word	0x00000034


	//----- nvinfo : EIATTR_FRAME_SIZE
	.align		4
.L_1:
        /*000c*/ 	.byte	0x04, 0x11
        /*000e*/ 	.short	(.L_3 - .L_2)
	.align		4
.L_2:
        /*0010*/ 	.word	index@(_Z23ph_dRPA_ApB_sing_kerneliiiiPdS_S_)
        /*0014*/ 	.word	0x00000000


	//----- nvinfo : EIATTR_MIN_STACK_SIZE
	.align		4
.L_3:
        /*0018*/ 	.byte	0x04, 0x12
        /*001a*/ 	.short	(.L_5 - .L_4)
	.align		4
.L_4:
        /*001c*/ 	.word	index@(_Z23ph_dRPA_ApB_sing_kerneliiiiPdS_S_)
        /*0020*/ 	.word	0x00000000
.L_5:


//--------------------- .nv.compat                --------------------------
	.section	.nv.compat,"",@"SHT_CUDA_COMPAT_INFO"
	.align	4
        /*0000*/ 	.byte	0x02, 0x09, 0x00, 0x00, 0x02, 0x02, 0x01, 0x00, 0x02, 0x05, 0x05, 0x00, 0x03, 0x07, 0x01, 0x01
        /*0010*/ 	.byte	0x02, 0x03, 0x00, 0x00, 0x02, 0x06, 0x01, 0x00, 0x04, 0x0b, 0x08, 0x00, 0x01, 0x00, 0x00, 0x00
        /*0020*/ 	.byte	0x00, 0x00, 0x00, 0x00


//--------------------- .nv.info._Z23ph_dRPA_ApB_sing_kerneliiiiPdS_S_ --------------------------
	.section	.nv.info._Z23ph_dRPA_ApB_sing_kerneliiiiPdS_S_,"",@"SHT_CUDA_INFO"
	.sectionflags	@""
	.align	4


	//----- nvinfo : EIATTR_CUDA_API_VERSION
	.align		4
        /*0000*/ 	.byte	0x04, 0x37
        /*0002*/ 	.short	(.L_7 - .L_6)
.L_6:
        /*0004*/ 	.word	0x00000082


	//----- nvinfo : EIATTR_KPARAM_INFO
	.align		4
.L_7:
        /*0008*/ 	.byte	0x04, 0x17
        /*000a*/ 	.short	(.L_9 - .L_8)
.L_8:
        /*000c*/ 	.word	0x00000000
        /*0010*/ 	.short	0x0006
        /*0012*/ 	.short	0x0020
        /*0014*/ 	.byte	0x00, 0xf5, 0x21, 0x00


	//----- nvinfo : EIATTR_KPARAM_INFO
	.align		4
.L_9:
        /*0018*/ 	.byte	0x04, 0x17
        /*001a*/ 	.short	(.L_11 - .L_10)
.L_10:
        /*001c*/ 	.word	0x00000000
        /*0020*/ 	.short	0x0005
        /*0022*/ 	.short	0x0018
        /*0024*/ 	.byte	0x00, 0xf5, 0x21, 0x00


	//----- nvinfo : EIATTR_KPARAM_INFO
	.align		4
.L_11:
        /*0028*/ 	.byte	0x04, 0x17
        /*002a*/ 	.short	(.L_13 - .L_12)
.L_12:
        /*002c*/ 	.word	0x00000000
        /*0030*/ 	.short	0x0004
        /*0032*/ 	.short	0x0010
        /*0034*/ 	.byte	0x00, 0xf5, 0x21, 0x00


	//----- nvinfo : EIATTR_KPARAM_INFO
	.align		4
.L_13:
        /*0038*/ 	.byte	0x04, 0x17
        /*003a*/ 	.short	(.L_15 - .L_14)
.L_14:
        /*003c*/ 	.word	0x00000000
        /*0040*/ 	.short	0x0003
        /*0042*/ 	.short	0x000c
        /*0044*/ 	.byte	0x00, 0xf0, 0x11, 0x00


	//----- nvinfo : EIATTR_KPARAM_INFO
	.align		4
.L_15:
        /*0048*/ 	.byte	0x04, 0x17
        /*004a*/ 	.short	(.L_17 - .L_16)
.L_16:
        /*004c*/ 	.word	0x00000000
        /*0050*/ 	.short	0x0002
        /*0052*/ 	.short	0x0008
        /*0054*/ 	.byte	0x00, 0xf0, 0x11, 0x00


	//----- nvinfo : EIATTR_KPARAM_INFO
	.align		4
.L_17:
        /*0058*/ 	.byte	0x04, 0x17
        /*005a*/ 	.short	(.L_19 - .L_18)
.L_18:
        /*005c*/ 	.word	0x00000000
        /*0060*/ 	.short	0x0001
        /*0062*/ 	.short	0x0004
        /*0064*/ 	.byte	0x00, 0xf0, 0x11, 0x00


	//----- nvinfo : EIATTR_KPARAM_INFO
	.align		4
.L_19:
        /*0068*/ 	.byte	0x04, 0x17
        /*006a*/ 	.short	(.L_21 - .L_20)
.L_20:
        /*006c*/ 	.word	0x00000000
        /*0070*/ 	.short	0x0000
        /*0072*/ 	.short	0x0000
        /*0074*/ 	.byte	0x00, 0xf0, 0x11, 0x00


	//----- nvinfo : EIATTR_SPARSE_MMA_MASK
	.align		4
.L_21:
        /*0078*/ 	.byte	0x03, 0x50
        /*007a*/ 	.short	0x0000


	//----- nvinfo : EIATTR_MAXREG_COUNT
	.align		4
        /*007c*/ 	.byte	0x03, 0x1b
        /*007e*/ 	.short	0x00ff


	//----- nvinfo : EIATTR_MERCURY_ISA_VERSION
	.align		4
        /*0080*/ 	.byte	0x03, 0x5f
        /*0082*/ 	.short	0x0101


	//----- nvinfo : EIATTR_VRC_CTA_INIT_COUNT
	.align		4
        /*0084*/ 	.byte	0x02, 0x4a
	.zero		1
	.zero		1


	//----- nvinfo : EIATTR_EXIT_INSTR_OFFSETS
	.align		4
        /*0088*/ 	.byte	0x04, 0x1c
        /*008a*/ 	.short	(.L_23 - .L_22)


	//   ....[0]....
.L_22:
        /*008c*/ 	.word	0x000000a0


	//   ....[1]....
        /*0090*/ 	.word	0x000000e0


	//   ....[2]....
        /*0094*/ 	.word	0x00001570


	//----- nvinfo : EIATTR_CRS_STACK_SIZE
	.align		4
.L_23:
        /*0098*/ 	.byte	0x04, 0x1e
        /*009a*/ 	.short	(.L_25 - .L_24)
.L_24:
        /*009c*/ 	.word	0x00000000


	//----- nvinfo : EIATTR_CBANK_PARAM_SIZE
	.align		4
.L_25:
        /*00a0*/ 	.byte	0x03, 0x19
        /*00a2*/ 	.short	0x0028


	//----- nvinfo : EIATTR_PARAM_CBANK
	.align		4
        /*00a4*/ 	.byte	0x04, 0x0a
        /*00a6*/ 	.short	(.L_27 - .L_26)
	.align		4
.L_26:
        /*00a8*/ 	.word	index@(.nv.constant0._Z23ph_dRPA_ApB_sing_kerneliiiiPdS_S_)
        /*00ac*/ 	.short	0x0380
        /*00ae*/ 	.short	0x0028


	//----- nvinfo : EIATTR_SW_WAR
	.align		4
.L_27:
        /*00b0*/ 	.byte	0x04, 0x36
        /*00b2*/ 	.short	(.L_29 - .L_28)
.L_28:
        /*00b4*/ 	.word	0x00000008
.L_29:


//--------------------- .nv.callgraph             --------------------------
	.section	.nv.callgraph,"",@"SHT_CUDA_CALLGRAPH"
	.align	4
	.sectionentsize	8
	.align		4
        /*0000*/ 	.word	0x00000000
	.align		4
        /*0004*/ 	.word	0xffffffff
	.align		4
        /*0008*/ 	.word	0x00000000
	.align		4
        /*000c*/ 	.word	0xfffffffe
	.align		4
        /*0010*/ 	.word	0x00000000
	.align		4
        /*0014*/ 	.word	0xfffffffd
	.align		4
        /*0018*/ 	.word	0x00000000
	.align		4
        /*001c*/ 	.word	0xfffffffc


//--------------------- .text._Z23ph_dRPA_ApB_sing_kerneliiiiPdS_S_ --------------------------
	.section	.text._Z23ph_dRPA_ApB_sing_kerneliiiiPdS_S_,"ax",@progbits
	.align	128
        .global         _Z23ph_dRPA_ApB_sing_kerneliiiiPdS_S_
        .type           _Z23ph_dRPA_ApB_sing_kerneliiiiPdS_S_,@function
        .size           _Z23ph_dRPA_ApB_sing_kerneliiiiPdS_S_,(.L_x_13 - _Z23ph_dRPA_ApB_sing_kerneliiiiPdS_S_)
        .other          _Z23ph_dRPA_ApB_sing_kerneliiiiPdS_S_,@"STO_CUDA_ENTRY STV_DEFAULT"
_Z23ph_dRPA_ApB_sing_kerneliiiiPdS_S_:
.text._Z23ph_dRPA_ApB_sing_kerneliiiiPdS_S_:
[----:B------:R-:W-:Y:S01]  /*0000*/  LDC R1, c[0x0][0x37c] ;  /* 0x0000df00ff017b82 */ /* 0x000fe20000000800 */
[----:B------:R-:W0:Y:S07]  /*0010*/  S2R R0, SR_TID.X ;  /* 0x0000000000007919 */ /* 0x000e2e0000002100 */
[----:B------:R-:W0:Y:S01]  /*0020*/  S2UR UR4, SR_CTAID.X ;  /* 0x00000000000479c3 */ /* 0x000e220000002500 */
[----:B------:R-:W1:Y:S07]  /*0030*/  LDCU UR5, c[0x0][0x384] ;  /* 0x00007080ff0577ac */ /* 0x000e6e0008000800 */
[----:B------:R-:W0:Y:S01]  /*0040*/  LDC R3, c[0x0][0x360] ;  /* 0x0000d800ff037b82 */ /* 0x000e220000000800 */
[----:B------:R-:W2:Y:S01]  /*0050*/  LDCU UR9, c[0x0][0x364] ;  /* 0x00006c80ff0977ac */ /* 0x000ea20008000800 */
[----:B-1----:R-:W-:Y:S01]  /*0060*/  USHF.R.S32.HI UR12, URZ, 0x1f, UR5 ;  /* 0x0000001fff0c7899 */ /* 0x002fe20008011405 */
[----:B0-----:R-:W-:-:S05]  /*0070*/  IMAD R3, R3, UR4, R0 ;  /* 0x0000000403037c24 */ /* 0x001fca000f8e0200 */
[----:B------:R-:W-:-:S04]  /*0080*/  ISETP.GE.U32.AND P0, PT, R3, UR5, PT ;  /* 0x0000000503007c0c */ /* 0x000fc8000bf06070 */
[----:B------:R-:W-:-:S13]  /*0090*/  ISETP.GE.AND.EX P0, PT, RZ, UR12, PT, P0 ;  /* 0x0000000cff007c0c */ /* 0x000fda000bf06300 */
[----:B--2---:R-:W-:Y:S05]  /*00a0*/  @P0 EXIT ;  /* 0x000000000000094d */ /* 0x004fea0003800000 */
[----:B------:R-:W0:Y:S02]  /*00b0*/  LDCU UR8, c[0x0][0x380] ;  /* 0x00007000ff0877ac */ /* 0x000e240008000800 */
[----:B0-----:R-:W-:-:S06]  /*00c0*/  UISETP.GE.AND UP0, UPT, UR8, 0x1, UPT ;  /* 0x000000010800788c */ /* 0x001fcc000bf06270 */
[----:B------:R-:W-:-:S13]  /*00d0*/  PLOP3.LUT P0, PT, PT, PT, UP0, 0x80, 0x8 ;  /* 0x000000000008781c */ /* 0x000fda0003f0f008 */
[----:B------:R-:W-:Y:S05]  /*00e0*/  @!P0 EXIT ;  /* 0x000000000000894d */ /* 0x000fea0003800000 */
[----:B------:R-:W0:Y:S01]  /*00f0*/  S2R R0, SR_TID.Y ;  /* 0x0000000000007919 */ /* 0x000e220000002200 */
[----:B------:R-:W1:Y:S01]  /*0100*/  LDCU UR4, c[0x0][0x388] ;  /* 0x00007100ff0477ac */ /* 0x000e620008000800 */
[----:B------:R-:W-:Y:S01]  /*0110*/  IMAD.MOV.U32 R2, RZ, RZ, RZ ;  /* 0x000000ffff027224 */ /* 0x000fe200078e00ff */
[----:B------:R-:W0:Y:S01]  /*0120*/  S2R R5, SR_CTAID.Y ;  /* 0x0000000000057919 */ /* 0x000e220000002600 */
[----:B------:R-:W2:Y:S01]  /*0130*/  LDCU.64 UR10, c[0x0][0x358] ;  /* 0x00006b00ff0a77ac */ /* 0x000ea20008000a00 */
[----:B-1----:R-:W-:Y:S02]  /*0140*/  UIMAD UR6, UR4, UR4, URZ ;  /* 0x00000004040672a4 */ /* 0x002fe4000f8e02ff */
[----:B------:R-:W-:Y:S02]  /*0150*/  USHF.R.S32.HI UR7, URZ, 0x1f, UR4 ;  /* 0x0000001fff077899 */ /* 0x000fe40008011404 */
[----:B------:R-:W-:-:S04]  /*0160*/  UIMAD.WIDE.U32 UR4, UR6, UR4, URZ ;  /* 0x00000004060472a5 */ /* 0x000fc8000f8e00ff */
[----:B------:R-:W-:Y:S02]  /*0170*/  UIMAD UR7, UR6, UR7, UR5 ;  /* 0x00000007060772a4 */ /* 0x000fe4000f8e0205 */
[----:B------:R-:W-:Y:S02]  /*0180*/  ULOP3.LUT UR6, UR8, 0x7ffffffc, URZ, 0xc0, !UPT ;  /* 0x7ffffffc08067892 */ /* 0x000fe4000f8ec0ff */
[----:B------:R-:W-:Y:S01]  /*0190*/  USHF.L.U64.HI UR7, UR4, 0x5, UR7 ;  /* 0x0000000504077899 */ /* 0x000fe20008010207 */
[----:B0-----:R-:W-:Y:S02]  /*01a0*/  IMAD R0, R5, UR9, R0 ;  /* 0x0000000905007c24 */ /* 0x001fe4000f8e0200 */
[----:B--2---:R-:W-:-:S09]  /*01b0*/  IMAD.MOV.U32 R5, RZ, RZ, RZ ;  /* 0x000000ffff057224 */ /* 0x004fd200078e00ff */
.L_x_11:
[----:B0-----:R-:W0:Y:S01]  /*01c0*/  LDC.64 R6, c[0x0][0x380] ;  /* 0x0000e000ff067b82 */ /* 0x001e220000000a00 */
[----:B------:R-:W-:Y:S01]  /*01d0*/  BSSY.RECONVERGENT B0, `(.L_x_0) ;  /* 0x0000131000007945 */ /* 0x000fe20003800200 */
[----:B0-----:R-:W-:-:S04]  /*01e0*/  ISETP.GE.U32.AND P0, PT, R0, R7, PT ;  /* 0x000000070000720c */ /* 0x001fc80003f06070 */
[----:B------:R-:W-:-:S13]  /*01f0*/  ISETP.GE.AND.EX P0, PT, R5, UR12, PT, P0 ;  /* 0x0000000c05007c0c */ /* 0x000fda000bf06300 */
[----:B-123--:R-:W-:Y:S05]  /*0200*/  @P0 BRA `(.L_x_1) ;  /* 0x0000001000b40947 */ /* 0x00efea0003800000 */
[----:B------:R-:W0:Y:S01]  /*0210*/  LDCU UR8, c[0x0][0x380] ;  /* 0x00007000ff0877ac */ /* 0x000e220008000800 */
[----:B------:R-:W-:Y:S01]  /*0220*/  IADD3 R4, P0, PT, R3, R6, RZ ;  /* 0x0000000603047210 */ /* 0x000fe20007f1e0ff */
[----:B------:R-:W1:Y:S01]  /*0230*/  LDCU.64 UR14, c[0x0][0x390] ;  /* 0x00007200ff0e77ac */ /* 0x000e620008000a00 */
[----:B0-----:R-:W-:Y:S02]  /*0240*/  USHF.R.S32.HI UR8, URZ, 0x1f, UR8 ;  /* 0x0000001fff087899 */ /* 0x001fe40008011408 */
[----:B-1----:R-:W-:-:S04]  /*0250*/  LEA R28, P1, R4, UR14, 0x3 ;  /* 0x0000000e041c7c11 */ /* 0x002fc8000f8218ff */
[----:B------:R-:W-:-:S04]  /*0260*/  IADD3.X R7, PT, PT, R2, UR8, RZ, P0, !PT ;  /* 0x0000000802077c10 */ /* 0x000fc800087fe4ff */
[----:B------:R-:W-:-:S07]  /*0270*/  LEA.HI.X R29, R4, UR15, R7, 0x3, P1 ;  /* 0x0000000f041d7c11 */ /* 0x000fce00088f1c07 */
.L_x_10:
[----:B0-----:R-:W0:Y:S01]  /*0280*/  LDC R4, c[0x0][0x388] ;  /* 0x0000e200ff047b82 */ /* 0x001e220000000800 */
[----:B------:R-:W-:Y:S01]  /*0290*/  CS2R R6, SRZ ;  /* 0x0000000000067805 */ /* 0x000fe2000001ff00 */
[----:B0123--:R-:W-:-:S07]  /*02a0*/  IMAD R9, R4, R4, RZ ;  /* 0x0000000404097224 */ /* 0x00ffce00078e02ff */
.L_x_9:
[----:B0-----:R-:W0:Y:S01]  /*02b0*/  LDCU UR9, c[0x0][0x380] ;  /* 0x00007000ff0977ac */ /* 0x001e220008000800 */
[----:B------:R-:W-:Y:S01]  /*02c0*/  IMAD.MOV.U32 R31, RZ, RZ, RZ ;  /* 0x000000ffff1f7224 */ /* 0x000fe200078e00ff */
[----:B-1----:R-:W1:Y:S01]  /*02d0*/  LDCU UR8, c[0x0][0x380] ;  /* 0x00007000ff0877ac */ /* 0x002e620008000800 */
[----:B--2---:R-:W2:Y:S01]  /*02e0*/  LDCU UR13, c[0x0][0x388] ;  /* 0x00007100ff0d77ac */ /* 0x004ea20008000800 */
[----:B---3--:R-:W3:Y:S01]  /*02f0*/  LDCU.64 UR14, c[0x0][0x390] ;  /* 0x00007200ff0e77ac */ /* 0x008ee20008000a00 */
[----:B0-----:R-:W-:Y:S02]  /*0300*/  VIADD R10, R3, UR9 ;  /* 0x00000009030a7c36 */ /* 0x001fe40008000000 */
[----:B------:R-:W-:Y:S02]  /*0310*/  VIADD R8, R0, UR9 ;  /* 0x0000000900087c36 */ /* 0x000fe40008000000 */
[----:B------:R-:W-:Y:S01]  /*0320*/  IMAD R13, R9, R10, RZ ;  /* 0x0000000a090d7224 */ /* 0x000fe200078e02ff */
[----:B-1----:R-:W-:Y:S01]  /*0330*/  UISETP.GE.U32.AND UP0, UPT, UR8, 0x4, UPT ;  /* 0x000000040800788c */ /* 0x002fe2000bf06070 */
[----:B--2---:R-:W-:-:S02]  /*0340*/  IMAD R11, R8, UR13, R10 ;  /* 0x0000000d080b7c24 */ /* 0x004fc4000f8e020a */
[----:B------:R-:W-:Y:S02]  /*0350*/  IMAD R13, R8, UR13, R13 ;  /* 0x0000000d080d7c24 */ /* 0x000fe4000f8e020d */
[----:B------:R-:W-:Y:S01]  /*0360*/  IMAD R11, R9, R6, R11 ;  /* 0x00000006090b7224 */ /* 0x000fe200078e020b */
[C---:B---3--:R-:W-:Y:S01]  /*0370*/  LEA R26, P0, R6.reuse, UR14, 0x3 ;  /* 0x0000000e061a7c11 */ /* 0x048fe2000f8018ff */
[----:B------:R-:W-:Y:S02]  /*0380*/  IMAD.IADD R10, R13, 0x1, R6 ;  /* 0x000000010d0a7824 */ /* 0x000fe400078e0206 */
[----:B------:R-:W-:Y:S01]  /*0390*/  IMAD.MOV.U32 R8, RZ, RZ, RZ ;  /* 0x000000ffff087224 */ /* 0x000fe200078e00ff */
[----:B------:R-:W-:Y:S02]  /*03a0*/  LEA.HI.X R27, R6, UR15, R7, 0x3, P0 ;  /* 0x0000000f061b7c11 */ /* 0x000fe400080f1c07 */
[----:B------:R-:W-:Y:S02]  /*03b0*/  SHF.R.S32.HI R24, RZ, 0x1f, R11 ;  /* 0x0000001fff187819 */ /* 0x000fe4000001140b */
[----:B------:R-:W-:Y:S01]  /*03c0*/  SHF.R.S32.HI R23, RZ, 0x1f, R10 ;  /* 0x0000001fff177819 */ /* 0x000fe2000001140a */
[----:B------:R-:W-:Y:S06]  /*03d0*/  BRA.U !UP0, `(.L_x_2) ;  /* 0x00000009081c7547 */ /* 0x000fec000b800000 */
[----:B------:R-:W0:Y:S01]  /*03e0*/  LDCU UR16, c[0x0][0x384] ;  /* 0x00007080ff1077ac */ /* 0x000e220008000800 */
[C---:B------:R-:W-:Y:S01]  /*03f0*/  SHF.L.U64.HI R23, R10.reuse, 0x3, R23 ;  /* 0x000000030a177819 */ /* 0x040fe20000010217 */
[----:B------:R-:W-:Y:S01]  /*0400*/  IMAD.SHL.U32 R22, R10, 0x8, RZ ;  /* 0x000000080a167824 */ /* 0x000fe200078e00ff */
[----:B------:R-:W-:Y:S01]  /*0410*/  SHF.R.S32.HI R10, RZ, 0x1f, R4 ;  /* 0x0000001fff0a7819 */ /* 0x000fe20000011404 */
[----:B------:R-:W1:Y:S01]  /*0420*/  LDCU.64 UR14, c[0x0][0x398] ;  /* 0x00007300ff0e77ac */ /* 0x000e620008000a00 */
[C---:B------:R-:W-:Y:S01]  /*0430*/  SHF.L.U64.HI R25, R11.reuse, 0x3, R24 ;  /* 0x000000030b197819 */ /* 0x040fe20000010218 */
[----:B------:R-:W-:Y:S01]  /*0440*/  IMAD.SHL.U32 R24, R11, 0x8, RZ ;  /* 0x000000080b187824 */ /* 0x000fe200078e00ff */
[----:B------:R-:W-:Y:S01]  /*0450*/  ISETP.NE.U32.AND P0, PT, R3, R0, PT ;  /* 0x000000000300720c */ /* 0x000fe20003f05070 */
[----:B------:R-:W2:Y:S01]  /*0460*/  LDCU UR13, c[0x0][0x38c] ;  /* 0x00007180ff0d77ac */ /* 0x000ea20008000800 */
[----:B------:R-:W-:Y:S02]  /*0470*/  IMAD.U32 R33, RZ, RZ, UR4 ;  /* 0x00000004ff217e24 */ /* 0x000fe4000f8e00ff */
[----:B------:R-:W-:Y:S01]  /*0480*/  IMAD.U32 R31, RZ, RZ, UR4 ;  /* 0x00000004ff1f7e24 */ /* 0x000fe2000f8e00ff */
[----:B------:R-:W-:Y:S01]  /*0490*/  USHF.L.U32 UR9, UR4, 0x3, URZ ;  /* 0x0000000304097899 */ /* 0x000fe200080006ff */
[----:B------:R-:W-:Y:S01]  /*04a0*/  IMAD R10, R9, R10, UR5 ;  /* 0x00000005090a7e24 */ /* 0x000fe2000f8e020a */
[----:B------:R-:W-:-:S02]  /*04b0*/  USHF.L.U32 UR8, UR4, 0x4, URZ ;  /* 0x0000000404087899 */ /* 0x000fc400080006ff */
[----:B------:R-:W-:Y:S01]  /*04c0*/  IMAD.U32 R21, RZ, RZ, UR4 ;  /* 0x00000004ff157e24 */ /* 0x000fe2000f8e00ff */
[----:B------:R-:W-:Y:S01]  /*04d0*/  ISETP.NE.AND.EX P0, PT, R2, R5, PT, P0 ;  /* 0x000000050200720c */ /* 0x000fe20003f05300 */
[----:B------:R-:W-:Y:S01]  /*04e0*/  IMAD.U32 R19, RZ, RZ, UR4 ;  /* 0x00000004ff137e24 */ /* 0x000fe2000f8e00ff */
[----:B------:R-:W-:Y:S01]  /*04f0*/  IADD3 R17, P1, PT, R24, UR9, RZ ;  /* 0x0000000918117c10 */ /* 0x000fe2000ff3e0ff */
[----:B------:R-:W-:Y:S01]  /*0500*/  IMAD.WIDE.U32 R20, R21, 0x18, R24 ;  /* 0x0000001815147825 */ /* 0x000fe200078e0018 */
[--C-:B------:R-:W-:Y:S02]  /*0510*/  SHF.L.U64.HI R33, R33, 0x3, R10.reuse ;  /* 0x0000000321217819 */ /* 0x100fe4000001020a */
[----:B------:R-:W-:Y:S01]  /*0520*/  SHF.L.U64.HI R31, R31, 0x4, R10 ;  /* 0x000000041f1f7819 */ /* 0x000fe2000001020a */
[----:B------:R-:W-:Y:S01]  /*0530*/  IMAD.WIDE.U32 R18, R19, 0x18, R22 ;  /* 0x0000001813127825 */ /* 0x000fe200078e0016 */
[----:B------:R-:W-:Y:S02]  /*0540*/  IADD3 R41, P3, PT, R22, UR9, RZ ;  /* 0x0000000916297c10 */ /* 0x000fe4000ff7e0ff */
[----:B------:R-:W-:Y:S01]  /*0550*/  IADD3 R43, P2, PT, R24, UR8, RZ ;  /* 0x00000008182b7c10 */ /* 0x000fe2000ff5e0ff */
[----:B0-----:R-:W-:Y:S01]  /*0560*/  IMAD R13, R6, UR16, R3 ;  /* 0x00000010060d7c24 */ /* 0x001fe2000f8e0203 */
[----:B------:R-:W-:Y:S01]  /*0570*/  IADD3 R45, P4, PT, R22, UR8, RZ ;  /* 0x00000008162d7c10 */ /* 0x000fe2000ff9e0ff */
[----:B------:R-:W-:-:S02]  /*0580*/  IMAD R35, R10, 0x18, RZ ;  /* 0x000000180a237824 */ /* 0x000fc400078e02ff */
[----:B-1----:R-:W-:Y:S02]  /*0590*/  IMAD.U32 R12, RZ, RZ, UR14 ;  /* 0x0000000eff0c7e24 */ /* 0x002fe4000f8e00ff */
[----:B------:R-:W-:Y:S02]  /*05a0*/  IMAD.U32 R15, RZ, RZ, UR15 ;  /* 0x0000000fff0f7e24 */ /* 0x000fe4000f8e00ff */
[----:B------:R-:W-:Y:S02]  /*05b0*/  IMAD.MOV.U32 R47, RZ, RZ, RZ ;  /* 0x000000ffff2f7224 */ /* 0x000fe400078e00ff */
[----:B------:R-:W-:Y:S02]  /*05c0*/  IMAD.MOV.U32 R11, RZ, RZ, RZ ;  /* 0x000000ffff0b7224 */ /* 0x000fe400078e00ff */
[----:B------:R-:W-:Y:S02]  /*05d0*/  IMAD.MOV.U32 R8, RZ, RZ, R6 ;  /* 0x000000ffff087224 */ /* 0x000fe400078e0006 */
[----:B------:R-:W-:-:S02]  /*05e0*/  IMAD.MOV.U32 R14, RZ, RZ, R7 ;  /* 0x000000ffff0e7224 */ /* 0x000fc400078e0007 */
[----:B--2---:R-:W-:Y:S02]  /*05f0*/  IMAD R13, R13, UR13, R0 ;  /* 0x0000000d0d0d7c24 */ /* 0x004fe4000f8e0200 */
[----:B------:R-:W-:Y:S02]  /*0600*/  IMAD.IADD R16, R21, 0x1, R35 ;  /* 0x0000000115107824 */ /* 0x000fe400078e0223 */
[----:B------:R-:W-:Y:S02]  /*0610*/  IMAD.IADD R40, R35, 0x1, R19 ;  /* 0x0000000123287824 */ /* 0x000fe400078e0213 */
[----:B------:R-:W-:Y:S02]  /*0620*/  IMAD.X R42, R33, 0x1, R25, P1 ;  /* 0x00000001212a7824 */ /* 0x000fe400008e0619 */
[----:B------:R-:W-:Y:S02]  /*0630*/  IMAD.X R44, R23, 0x1, R33, P3 ;  /* 0x00000001172c7824 */ /* 0x000fe400018e0621 */
[----:B------:R-:W-:-:S02]  /*0640*/  IMAD.X R46, R31, 0x1, R25, P2 ;  /* 0x000000011f2e7824 */ /* 0x000fc400010e0619 */
[----:B------:R-:W-:-:S07]  /*0650*/  IMAD.X R10, R23, 0x1, R31, P4 ;  /* 0x00000001170a7824 */ /* 0x000fce00020e061f */
.L_x_3:
[C---:B------:R-:W-:Y:S01]  /*0660*/  IADD3 R48, P1, PT, R12.reuse, R22, RZ ;  /* 0x000000160c307210 */ /* 0x040fe20007f3e0ff */
[----:B------:R-:W0:Y:S01]  /*0670*/  LDC.64 R32, c[0x0][0x3a0] ;  /* 0x0000e800ff207b82 */ /* 0x000e220000000a00 */
[----:B------:R-:W-:Y:S01]  /*0680*/  IADD3 R38, P2, PT, R12, R24, RZ ;  /* 0x000000180c267210 */ /* 0x000fe20007f5e0ff */
[----:B------:R-:W1:Y:S02]  /*0690*/  LDCU UR13, c[0x0][0x384] ;  /* 0x00007080ff0d77ac */ /* 0x000e640008000800 */
[C---:B------:R-:W-:Y:S02]  /*06a0*/  IMAD.X R49, R15.reuse, 0x1, R23, P1 ;  /* 0x000000010f317824 */ /* 0x040fe400008e0617 */
[----:B------:R-:W-:-:S03]  /*06b0*/  IMAD.X R39, R15, 0x1, R25, P2 ;  /* 0x000000010f277824 */ /* 0x000fc600010e0619 */
[----:B------:R-:W2:Y:S04]  /*06c0*/  LDG.E.64 R34, desc[UR10][R48.64] ;  /* 0x0000000a30227981 */ /* 0x000ea8000c1e1b00 */
[----:B------:R-:W2:Y:S01]  /*06d0*/  LDG.E.64 R30, desc[UR10][R38.64] ;  /* 0x0000000a261e7981 */ /* 0x000ea2000c1e1b00 */
[----:B------:R-:W-:-:S04]  /*06e0*/  ISETP.NE.U32.AND P1, PT, R8, RZ, PT ;  /* 0x000000ff0800720c */ /* 0x000fc80003f25070 */
[----:B------:R-:W-:Y:S01]  /*06f0*/  ISETP.NE.OR.EX P1, PT, R14, RZ, P0, P1 ;  /* 0x000000ff0e00720c */ /* 0x000fe20000725710 */
[----:B0-----:R-:W-:Y:S01]  /*0700*/  IMAD.WIDE R32, R13, 0x8, R32 ;  /* 0x000000080d207825 */ /* 0x001fe200078e0220 */
[----:B--2---:R-:W-:-:S08]  /*0710*/  DADD R30, R34, R30 ;  /* 0x00000000221e7229 */ /* 0x004fd0000000001e */
[----:B------:R-:W-:-:S07]  /*0720*/  DADD R30, R30, R30 ;  /* 0x000000001e1e7229 */ /* 0x000fce000000001e */
[----:B------:R0:W-:Y:S04]  /*0730*/  STG.E.64 desc[UR10][R32.64], R30 ;  /* 0x0000001e20007986 */ /* 0x0001e8000c101b0a */
[----:B------:R-:W2:Y:S04]  /*0740*/  @!P1 LDG.E.64 R36, desc[UR10][R28.64] ;  /* 0x0000000a1c249981 */ /* 0x000ea8000c1e1b00 */
[----:B------:R-:W2:Y:S01]  /*0750*/  @!P1 LDG.E.64 R34, desc[UR10][R26.64] ;  /* 0x0000000a1a229981 */ /* 0x000ea2000c1e1b00 */
[----:B------:R-:W-:-:S05]  /*0760*/  IADD3 R38, P3, PT, R12, R17, RZ ;  /* 0x000000110c267210 */ /* 0x000fca0007f7e0ff */
[----:B------:R-:W-:Y:S01]  /*0770*/  IMAD.X R39, R15, 0x1, R42, P3 ;  /* 0x000000010f277824 */ /* 0x000fe200018e062a */
[----:B--2---:R-:W-:Y:S01]  /*0780*/  @!P1 DADD R34, R36, -R34 ;  /* 0x0000000024229229 */ /* 0x004fe20000000822 */
[----:B------:R-:W-:-:S05]  /*0790*/  IADD3 R36, P2, PT, R12, R41, RZ ;  /* 0x000000290c247210 */ /* 0x000fca0007f5e0ff */
[----:B------:R-:W-:Y:S02]  /*07a0*/  IMAD.X R37, R15, 0x1, R44, P2 ;  /* 0x000000010f257824 */ /* 0x000fe400010e062c */
[----:B------:R-:W-:-:S07]  /*07b0*/  @!P1 DADD R34, R30, R34 ;  /* 0x000000001e229229 */ /* 0x000fce0000000022 */
[----:B------:R2:W-:Y:S04]  /*07c0*/  @!P1 STG.E.64 desc[UR10][R32.64], R34 ;  /* 0x0000002220009986 */ /* 0x0005e8000c101b0a */
[----:B------:R-:W3:Y:S04]  /*07d0*/  LDG.E.64 R36, desc[UR10][R36.64] ;  /* 0x0000000a24247981 */ /* 0x000ee8000c1e1b00 */
[----:B0-----:R-:W3:Y:S01]  /*07e0*/  LDG.E.64 R30, desc[UR10][R38.64] ;  /* 0x0000000a261e7981 */ /* 0x001ee2000c1e1b00 */
[----:B------:R-:W-:Y:S01]  /*07f0*/  IADD3 R49, P2, PT, R47, 0x1, RZ ;  /* 0x000000012f317810 */ /* 0x000fe20007f5e0ff */
[----:B-1----:R-:W-:-:S02]  /*0800*/  USHF.L.U32 UR8, UR13, 0x3, URZ ;  /* 0x000000030d087899 */ /* 0x002fc400080006ff */
[----:B------:R-:W-:Y:S01]  /*0810*/  USHF.L.U64.HI UR9, UR13, 0x3, UR12 ;  /* 0x000000030d097899 */ /* 0x000fe2000801020c */
[----:B------:R-:W-:Y:S01]  /*0820*/  ISETP.NE.U32.AND P1, PT, R6, R49, PT ;  /* 0x000000310600720c */ /* 0x000fe20003f25070 */
[----:B------:R-:W-:Y:S02]  /*0830*/  IMAD.X R48, RZ, RZ, R11, P2 ;  /* 0x000000ffff307224 */ /* 0x000fe400010e060b */
[----:B--2---:R-:W-:-:S03]  /*0840*/  IADD3 R32, P2, PT, R32, UR8, RZ ;  /* 0x0000000820207c10 */ /* 0x004fc6000ff5e0ff */
[----:B------:R-:W-:Y:S02]  /*0850*/  ISETP.NE.OR.EX P1, PT, R7, R48, P0, P1 ;  /* 0x000000300700720c */ /* 0x000fe40000725710 */
[----:B------:R-:W-:Y:S01]  /*0860*/  IADD3.X R33, PT, PT, R33, UR9, RZ, P2, !PT ;  /* 0x0000000921217c10 */ /* 0x000fe200097fe4ff */
[----:B---3--:R-:W-:-:S08]  /*0870*/  DADD R30, R36, R30 ;  /* 0x00000000241e7229 */ /* 0x008fd0000000001e */
[----:B------:R-:W-:-:S07]  /*0880*/  DADD R30, R30, R30 ;  /* 0x000000001e1e7229 */ /* 0x000fce000000001e */
[----:B------:R0:W-:Y:S04]  /*0890*/  STG.E.64 desc[UR10][R32.64], R30 ;  /* 0x0000001e20007986 */ /* 0x0001e8000c101b0a */
[----:B------:R-:W2:Y:S04]  /*08a0*/  @!P1 LDG.E.64 R34, desc[UR10][R28.64] ;  /* 0x0000000a1c229981 */ /* 0x000ea8000c1e1b00 */
[----:B------:R-:W2:Y:S01]  /*08b0*/  @!P1 LDG.E.64 R48, desc[UR10][R26.64] ;  /* 0x0000000a1a309981 */ /* 0x000ea2000c1e1b00 */
[C---:B------:R-:W-:Y:S02]  /*08c0*/  IADD3 R36, P2, PT, R12.reuse, R45, RZ ;  /* 0x0000002d0c247210 */ /* 0x040fe40007f5e0ff */
[----:B------:R-:W-:-:S03]  /*08d0*/  IADD3 R38, P3, PT, R12, R43, RZ ;  /* 0x0000002b0c267210 */ /* 0x000fc60007f7e0ff */
[C---:B------:R-:W-:Y:S02]  /*08e0*/  IMAD.X R37, R15.reuse, 0x1, R10, P2 ;  /* 0x000000010f257824 */ /* 0x040fe400010e060a */
[----:B------:R-:W-:Y:S01]  /*08f0*/  IMAD.X R39, R15, 0x1, R46, P3 ;  /* 0x000000010f277824 */ /* 0x000fe200018e062e */
[----:B--2---:R-:W-:-:S08]  /*0900*/  @!P1 DADD R48, R34, -R48 ;  /* 0x0000000022309229 */ /* 0x004fd00000000830 */
[----:B------:R-:W-:-:S07]  /*0910*/  @!P1 DADD R48, R30, R48 ;  /* 0x000000001e309229 */ /* 0x000fce0000000030 */
[----:B------:R1:W-:Y:S04]  /*0920*/  @!P1 STG.E.64 desc[UR10][R32.64], R48 ;  /* 0x0000003020009986 */ /* 0x0003e8000c101b0a */
[----:B------:R-:W2:Y:S04]  /*0930*/  LDG.E.64 R36, desc[UR10][R36.64] ;  /* 0x0000000a24247981 */ /* 0x000ea8000c1e1b00 */
[----:B0-----:R-:W2:Y:S01]  /*0940*/  LDG.E.64 R30, desc[UR10][R38.64] ;  /* 0x0000000a261e7981 */ /* 0x001ea2000c1e1b00 */
[----:B------:R-:W-:-:S04]  /*0950*/  IADD3 R35, P2, PT, R47, 0x2, RZ ;  /* 0x000000022f237810 */ /* 0x000fc80007f5e0ff */
[----:B------:R-:W-:Y:S01]  /*0960*/  ISETP.NE.U32.AND P1, PT, R6, R35, PT ;  /* 0x000000230600720c */ /* 0x000fe20003f25070 */
[----:B------:R-:W-:-:S05]  /*0970*/  IMAD.X R34, RZ, RZ, R11, P2 ;  /* 0x000000ffff227224 */ /* 0x000fca00010e060b */
[----:B------:R-:W-:Y:S02]  /*0980*/  ISETP.NE.OR.EX P1, PT, R7, R34, P0, P1 ;  /* 0x000000220700720c */ /* 0x000fe40000725710 */
[----:B------:R-:W-:-:S04]  /*0990*/  IADD3 R34, P2, PT, R32, UR8, RZ ;  /* 0x0000000820227c10 */ /* 0x000fc8000ff5e0ff */
[----:B------:R-:W-:Y:S01]  /*09a0*/  IADD3.X R35, PT, PT, R33, UR9, RZ, P2, !PT ;  /* 0x0000000921237c10 */ /* 0x000fe200097fe4ff */
[----:B--2---:R-:W-:-:S08]  /*09b0*/  DADD R30, R36, R30 ;  /* 0x00000000241e7229 */ /* 0x004fd0000000001e */
[----:B------:R-:W-:-:S07]  /*09c0*/  DADD R30, R30, R30 ;  /* 0x000000001e1e7229 */ /* 0x000fce000000001e */
[----:B------:R0:W-:Y:S04]  /*09d0*/  STG.E.64 desc[UR10][R34.64], R30 ;  /* 0x0000001e22007986 */ /* 0x0001e8000c101b0a */
[----:B-1----:R-:W2:Y:S04]  /*09e0*/  @!P1 LDG.E.64 R32, desc[UR10][R28.64] ;  /* 0x0000000a1c209981 */ /* 0x002ea8000c1e1b00 */
        /* <DEDUP_REMOVED lines=9> */
[----:B------:R-:W2:Y:S01]  /*0a80*/  LDG.E.64 R38, desc[UR10][R38.64] ;  /* 0x0000000a26267981 */ /* 0x000ea2000c1e1b00 */
[----:B0-----:R-:W-:-:S04]  /*0a90*/  IADD3 R31, P2, PT, R47, 0x3, RZ ;  /* 0x000000032f1f7810 */ /* 0x001fc80007f5e0ff */
        /* <DEDUP_REMOVED lines=8> */
[----:B------:R-:W2:Y:S04]  /*0b20*/  @!P1 LDG.E.64 R36, desc[UR10][R28.64] ;  /* 0x0000000a1c249981 */ /* 0x000ea8000c1e1b00 */
[----:B-1----:R-:W2:Y:S01]  /*0b30*/  @!P1 LDG.E.64 R34, desc[UR10][R26.64] ;  /* 0x0000000a1a229981 */ /* 0x002ea2000c1e1b00 */
[----:B------:R-:W-:-:S04]  /*0b40*/  IADD3 R8, P2, PT, R8, -0x4, RZ ;  /* 0xfffffffc08087810 */ /* 0x000fc80007f5e0ff */
[----:B------:R-:W-:Y:S01]  /*0b50*/  IADD3.X R14, PT, PT, R14, -0x1, RZ, P2, !PT ;  /* 0xffffffff0e0e7810 */ /* 0x000fe200017fe4ff */
[----:B--2---:R-:W-:Y:S01]  /*0b60*/  @!P1 DADD R34, R36, -R34 ;  /* 0x0000000024229229 */ /* 0x004fe20000000822 */
[----:B------:R-:W-:-:S05]  /*0b70*/  IMAD.U32 R37, RZ, RZ, UR4 ;  /* 0x00000004ff257e24 */ /* 0x000fca000f8e00ff */
[----:B------:R-:W-:Y:S02]  /*0b80*/  LEA R12, P3, R37, R12, 0x5 ;  /* 0x0000000c250c7211 */ /* 0x000fe400078628ff */
[----:B------:R-:W-:Y:S01]  /*0b90*/  @!P1 DADD R34, R32, R34 ;  /* 0x0000000020229229 */ /* 0x000fe20000000022 */
[----:B0-----:R-:W-:Y:S01]  /*0ba0*/  IMAD.U32 R32, RZ, RZ, UR13 ;  /* 0x0000000dff207e24 */ /* 0x001fe2000f8e00ff */
[----:B------:R-:W-:-:S03]  /*0bb0*/  IADD3.X R15, PT, PT, R15, UR7, RZ, P3, !PT ;  /* 0x000000070f0f7c10 */ /* 0x000fc60009ffe4ff */
[----:B------:R-:W-:Y:S02]  /*0bc0*/  IMAD R13, R32, 0x4, R13 ;  /* 0x00000004200d7824 */ /* 0x000fe400078e020d */
[----:B------:R0:W-:Y:S01]  /*0bd0*/  @!P1 STG.E.64 desc[UR10][R30.64], R34 ;  /* 0x000000221e009986 */ /* 0x0001e2000c101b0a */
[----:B------:R-:W-:-:S05]  /*0be0*/  IADD3 R47, P1, PT, R47, 0x4, RZ ;  /* 0x000000042f2f7810 */ /* 0x000fca0007f3e0ff */
[----:B------:R-:W-:Y:S01]  /*0bf0*/  IMAD.X R11, RZ, RZ, R11, P1 ;  /* 0x000000ffff0b7224 */ /* 0x000fe200008e060b */
[----:B------:R-:W-:-:S04]  /*0c00*/  ISETP.NE.U32.AND P1, PT, R47, UR6, PT ;  /* 0x000000062f007c0c */ /* 0x000fc8000bf25070 */
[----:B------:R-:W-:-:S13]  /*0c10*/  ISETP.NE.AND.EX P1, PT, R11, RZ, PT, P1 ;  /* 0x000000ff0b00720c */ /* 0x000fda0003f25310 */
[----:B0-----:R-:W-:Y:S05]  /*0c20*/  @P1 BRA `(.L_x_3) ;  /* 0xfffffff8008c1947 */ /* 0x001fea000383ffff */
[----:B------:R-:W-:Y:S02]  /*0c30*/  IMAD.U32 R31, RZ, RZ, UR6 ;  /* 0x00000006ff1f7e24 */ /* 0x000fe4000f8e00ff */
[----:B------:R-:W-:-:S07]  /*0c40*/  IMAD.MOV.U32 R8, RZ, RZ, RZ ;  /* 0x000000ffff087224 */ /* 0x000fce00078e00ff */
.L_x_2:
[----:B------:R-:W0:Y:S02]  /*0c50*/  LDC R22, c[0x0][0x380] ;  /* 0x0000e000ff167b82 */ /* 0x000e240000000800 */
[----:B0-----:R-:W-:-:S04]  /*0c60*/  LOP3.LUT R14, R22, 0x3, RZ, 0xc0, !PT ;  /* 0x00000003160e7812 */ /* 0x001fc800078ec0ff */
[----:B------:R-:W-:-:S13]  /*0c70*/  ISETP.NE.AND P0, PT, R14, RZ, PT ;  /* 0x000000ff0e00720c */ /* 0x000fda0003f05270 */
[----:B------:R-:W-:Y:S05]  /*0c80*/  @!P0 BRA `(.L_x_4) ;  /* 0x0000000400d08947 */ /* 0x000fea0003800000 */
[----:B------:R-:W0:Y:S01]  /*0c90*/  LDC R10, c[0x0][0x388] ;  /* 0x0000e200ff0a7b82 */ /* 0x000e220000000800 */
[----:B------:R-:W1:Y:S01]  /*0ca0*/  LDCU UR8, c[0x0][0x380] ;  /* 0x00007000ff0877ac */ /* 0x000e620008000800 */
[----:B------:R-:W-:Y:S01]  /*0cb0*/  ISETP.NE.AND P0, PT, R14, 0x1, PT ;  /* 0x000000010e00780c */ /* 0x000fe20003f05270 */
[----:B------:R-:W2:Y:S05]  /*0cc0*/  LDCU UR9, c[0x0][0x388] ;  /* 0x00007100ff0977ac */ /* 0x000eaa0008000800 */
[----:B------:R-:W3:Y:S01]  /*0cd0*/  LDC R25, c[0x0][0x38c] ;  /* 0x0000e300ff197b82 */ /* 0x000ee20000000800 */
[----:B-1----:R-:W-:Y:S02]  /*0ce0*/  VIADD R13, R3, UR8 ;  /* 0x00000008030d7c36 */ /* 0x002fe40008000000 */
[----:B------:R-:W-:-:S02]  /*0cf0*/  VIADD R12, R0, UR8 ;  /* 0x00000008000c7c36 */ /* 0x000fc40008000000 */
[----:B0-----:R-:W-:Y:S01]  /*0d00*/  IMAD R11, R10, R10, RZ ;  /* 0x0000000a0a0b7224 */ /* 0x001fe200078e02ff */
[----:B------:R-:W-:-:S03]  /*0d10*/  SHF.R.S32.HI R24, RZ, 0x1f, R10 ;  /* 0x0000001fff187819 */ /* 0x000fc6000001140a */
[C---:B------:R-:W-:Y:S02]  /*0d20*/  IMAD R15, R11.reuse, R13, RZ ;  /* 0x0000000d0b0f7224 */ /* 0x040fe400078e02ff */
[C---:B--2---:R-:W-:Y:S02]  /*0d30*/  IMAD R13, R12.reuse, UR9, R13 ;  /* 0x000000090c0d7c24 */ /* 0x044fe4000f8e020d */
[----:B------:R-:W-:Y:S02]  /*0d40*/  IMAD R15, R12, UR9, R15 ;  /* 0x000000090c0f7c24 */ /* 0x000fe4000f8e020f */
[----:B------:R-:W-:Y:S02]  /*0d50*/  IMAD R10, R11, R6, R13 ;  /* 0x000000060b0a7224 */ /* 0x000fe400078e020d */
[----:B------:R-:W-:Y:S02]  /*0d60*/  IMAD.IADD R12, R15, 0x1, R6 ;  /* 0x000000010f0c7824 */ /* 0x000fe400078e0206 */
[----:B------:R-:W-:Y:S01]  /*0d70*/  IMAD R24, R11, R24, UR5 ;  /* 0x000000050b187e24 */ /* 0x000fe2000f8e0218 */
[----:B------:R-:W-:Y:S01]  /*0d80*/  SHF.R.S32.HI R11, RZ, 0x1f, R10 ;  /* 0x0000001fff0b7819 */ /* 0x000fe2000001140a */
[----:B---3--:R-:W-:Y:S01]  /*0d90*/  IMAD R30, R3, R25, R0 ;  /* 0x00000019031e7224 */ /* 0x008fe200078e0200 */
[----:B------:R-:W-:Y:S01]  /*0da0*/  SHF.R.S32.HI R13, RZ, 0x1f, R12 ;  /* 0x0000001fff0d7819 */ /* 0x000fe2000001140c */
[----:B------:R-:W-:Y:S06]  /*0db0*/  @!P0 BRA `(.L_x_5) ;  /* 0x0000000000ec8947 */ /* 0x000fec0003800000 */
[----:B------:R-:W0:Y:S01]  /*0dc0*/  LDCU.64 UR8, c[0x0][0x398] ;  /* 0x00007300ff0877ac */ /* 0x000e220008000a00 */
[----:B------:R-:W-:Y:S01]  /*0dd0*/  IMAD R17, R24, R31, RZ ;  /* 0x0000001f18117224 */ /* 0x000fe200078e02ff */
[----:B------:R-:W1:Y:S01]  /*0de0*/  LDC R23, c[0x0][0x384] ;  /* 0x0000e100ff177b82 */ /* 0x000e620000000800 */
[----:B------:R-:W-:-:S04]  /*0df0*/  IMAD.WIDE.U32 R14, R31, UR4, R12 ;  /* 0x000000041f0e7c25 */ /* 0x000fc8000f8e000c */
[----:B------:R-:W-:Y:S02]  /*0e00*/  IMAD R21, R8, UR4, R17 ;  /* 0x0000000408157c24 */ /* 0x000fe4000f8e0211 */
[----:B------:R-:W-:-:S04]  /*0e10*/  IMAD.WIDE.U32 R16, R31, UR4, R10 ;  /* 0x000000041f107c25 */ /* 0x000fc8000f8e000a */
[----:B------:R-:W-:Y:S02]  /*0e20*/  IMAD.IADD R19, R15, 0x1, R21 ;  /* 0x000000010f137824 */ /* 0x000fe400078e0215 */
[----:B------:R-:W-:Y:S01]  /*0e30*/  IMAD.IADD R15, R21, 0x1, R17 ;  /* 0x00000001150f7824 */ /* 0x000fe200078e0211 */
[----:B0-----:R-:W-:Y:S02]  /*0e40*/  LEA R20, P0, R14, UR8, 0x3 ;  /* 0x000000080e147c11 */ /* 0x001fe4000f8018ff */
[----:B------:R-:W-:Y:S02]  /*0e50*/  LEA R18, P1, R16, UR8, 0x3 ;  /* 0x0000000810127c11 */ /* 0x000fe4000f8218ff */
[----:B------:R-:W-:Y:S02]  /*0e60*/  LEA.HI.X R21, R14, UR9, R19, 0x3, P0 ;  /* 0x000000090e157c11 */ /* 0x000fe400080f1c13 */
[----:B------:R-:W-:Y:S02]  /*0e70*/  LEA.HI.X R19, R16, UR9, R15, 0x3, P1 ;  /* 0x0000000910137c11 */ /* 0x000fe400088f1c0f */
[----:B------:R-:W0:Y:S01]  /*0e80*/  LDC.64 R14, c[0x0][0x3a0] ;  /* 0x0000e800ff0e7b82 */ /* 0x000e220000000a00 */
[----:B------:R-:W2:Y:S04]  /*0e90*/  LDG.E.64 R16, desc[UR10][R20.64] ;  /* 0x0000000a14107981 */ /* 0x000ea8000c1e1b00 */
[----:B------:R-:W2:Y:S01]  /*0ea0*/  LDG.E.64 R32, desc[UR10][R18.64] ;  /* 0x0000000a12207981 */ /* 0x000ea2000c1e1b00 */
[----:B------:R-:W-:-:S02]  /*0eb0*/  ISETP.NE.U32.AND P0, PT, R3, R0, PT ;  /* 0x000000000300720c */ /* 0x000fc40003f05070 */
[----:B------:R-:W-:Y:S02]  /*0ec0*/  ISETP.NE.U32.AND P1, PT, R6, R31, PT ;  /* 0x0000001f0600720c */ /* 0x000fe40003f25070 */
[----:B------:R-:W-:-:S04]  /*0ed0*/  ISETP.NE.AND.EX P0, PT, R2, R5, PT, P0 ;  /* 0x000000050200720c */ /* 0x000fc80003f05300 */
[----:B------:R-:W-:Y:S01]  /*0ee0*/  ISETP.NE.OR.EX P1, PT, R7, R8, P0, P1 ;  /* 0x000000080700720c */ /* 0x000fe20000725710 */
[----:B--2---:R-:W-:Y:S01]  /*0ef0*/  DADD R16, R16, R32 ;  /* 0x0000000010107229 */ /* 0x004fe20000000020 */
[----:B------:R-:W-:-:S04]  /*0f00*/  IMAD R32, R6, R25, R31 ;  /* 0x0000001906207224 */ /* 0x000fc800078e021f */
[----:B-1----:R-:W-:-:S03]  /*0f10*/  IMAD R33, R32, R23, R30 ;  /* 0x0000001720217224 */ /* 0x002fc600078e021e */
[----:B------:R-:W-:Y:S01]  /*0f20*/  DADD R16, R16, R16 ;  /* 0x0000000010107229 */ /* 0x000fe20000000010 */
[----:B0-----:R-:W-:-:S06]  /*0f30*/  IMAD.WIDE R14, R33, 0x8, R14 ;  /* 0x00000008210e7825 */ /* 0x001fcc00078e020e */
[----:B------:R0:W-:Y:S04]  /*0f40*/  STG.E.64 desc[UR10][R14.64], R16 ;  /* 0x000000100e007986 */ /* 0x0001e8000c101b0a */
[----:B------:R-:W2:Y:S04]  /*0f50*/  @!P1 LDG.E.64 R32, desc[UR10][R28.64] ;  /* 0x0000000a1c209981 */ /* 0x000ea8000c1e1b00 */
[----:B------:R-:W2:Y:S01]  /*0f60*/  @!P1 LDG.E.64 R34, desc[UR10][R26.64] ;  /* 0x0000000a1a229981 */ /* 0x000ea2000c1e1b00 */
[----:B------:R-:W-:Y:S02]  /*0f70*/  USHF.L.U32 UR8, UR4, 0x3, URZ ;  /* 0x0000000304087899 */ /* 0x000fe400080006ff */
[----:B------:R-:W-:-:S04]  /*0f80*/  IMAD.U32 R37, RZ, RZ, UR4 ;  /* 0x00000004ff257e24 */ /* 0x000fc8000f8e00ff */
[----:B------:R-:W-:Y:S01]  /*0f90*/  IADD3 R20, P2, PT, R20, UR8, RZ ;  /* 0x0000000814147c10 */ /* 0x000fe2000ff5e0ff */
[----:B--2---:R-:W-:Y:S01]  /*0fa0*/  @!P1 DADD R32, R32, -R34 ;  /* 0x0000000020209229 */ /* 0x004fe20000000822 */
[----:B------:R-:W-:Y:S02]  /*0fb0*/  SHF.L.U64.HI R35, R37, 0x3, R24 ;  /* 0x0000000325237819 */ /* 0x000fe40000010218 */
[----:B------:R-:W-:-:S03]  /*0fc0*/  IADD3 R34, P3, PT, R18, UR8, RZ ;  /* 0x0000000812227c10 */ /* 0x000fc6000ff7e0ff */
[--C-:B------:R-:W-:Y:S02]  /*0fd0*/  IMAD.X R21, R21, 0x1, R35.reuse, P2 ;  /* 0x0000000115157824 */ /* 0x100fe400010e0623 */
[----:B------:R-:W-:Y:S01]  /*0fe0*/  @!P1 DADD R32, R16, R32 ;  /* 0x0000000010209229 */ /* 0x000fe20000000020 */
[----:B------:R-:W-:-:S06]  /*0ff0*/  IMAD.X R35, R19, 0x1, R35, P3 ;  /* 0x0000000113237824 */ /* 0x000fcc00018e0623 */
[----:B------:R1:W-:Y:S04]  /*1000*/  @!P1 STG.E.64 desc[UR10][R14.64], R32 ;  /* 0x000000200e009986 */ /* 0x0003e8000c101b0a */
[----:B------:R-:W2:Y:S04]  /*1010*/  LDG.E.64 R20, desc[UR10][R20.64] ;  /* 0x0000000a14147981 */ /* 0x000ea8000c1e1b00 */
[----:B------:R-:W2:Y:S01]  /*1020*/  LDG.E.64 R34, desc[UR10][R34.64] ;  /* 0x0000000a22227981 */ /* 0x000ea2000c1e1b00 */
[----:B0-----:R-:W-:Y:S01]  /*1030*/  IMAD.U32 R17, RZ, RZ, UR12 ;  /* 0x0000000cff117e24 */ /* 0x001fe2000f8e00ff */
[----:B------:R-:W-:Y:S01]  /*1040*/  LEA R16, P1, R23, R14, 0x3 ;  /* 0x0000000e17107211 */ /* 0x000fe200078218ff */
[----:B------:R-:W-:Y:S01]  /*1050*/  BSSY.RECONVERGENT B1, `(.L_x_6) ;  /* 0x0000010000017945 */ /* 0x000fe20003800200 */
[----:B------:R-:W-:-:S02]  /*1060*/  IADD3 R37, P2, PT, R31, 0x1, RZ ;  /* 0x000000011f257810 */ /* 0x000fc40007f5e0ff */
[----:B------:R-:W-:Y:S02]  /*1070*/  LEA.HI.X R17, R23, R15, R17, 0x3, P1 ;  /* 0x0000000f17117211 */ /* 0x000fe400008f1c11 */
[----:B------:R-:W-:Y:S01]  /*1080*/  ISETP.NE.U32.AND P1, PT, R6, R37, PT ;  /* 0x000000250600720c */ /* 0x000fe20003f25070 */
[----:B------:R-:W-:-:S05]  /*1090*/  IMAD.X R36, RZ, RZ, R8, P2 ;  /* 0x000000ffff247224 */ /* 0x000fca00010e0608 */
[----:B------:R-:W-:Y:S02]  /*10a0*/  ISETP.NE.OR.EX P0, PT, R7, R36, P0, P1 ;  /* 0x000000240700720c */ /* 0x000fe40000705710 */
[----:B------:R-:W-:Y:S01]  /*10b0*/  IADD3 R31, P1, PT, R31, 0x2, RZ ;  /* 0x000000021f1f7810 */ /* 0x000fe20007f3e0ff */
[----:B--2---:R-:W-:-:S08]  /*10c0*/  DADD R18, R20, R34 ;  /* 0x0000000014127229 */ /* 0x004fd00000000022 */
[----:B------:R-:W-:-:S07]  /*10d0*/  DADD R18, R18, R18 ;  /* 0x0000000012127229 */ /* 0x000fce0000000012 */
[----:B------:R1:W-:Y:S01]  /*10e0*/  STG.E.64 desc[UR10][R16.64], R18 ;  /* 0x0000001210007986 */ /* 0x0003e2000c101b0a */
[----:B------:R-:W-:Y:S05]  /*10f0*/  @P0 BRA `(.L_x_7) ;  /* 0x0000000000140947 */ /* 0x000fea0003800000 */
[----:B-1----:R-:W2:Y:S04]  /*1100*/  LDG.E.64 R14, desc[UR10][R28.64] ;  /* 0x0000000a1c0e7981 */ /* 0x002ea8000c1e1b00 */
[----:B------:R-:W2:Y:S02]  /*1110*/  LDG.E.64 R20, desc[UR10][R26.64] ;  /* 0x0000000a1a147981 */ /* 0x000ea4000c1e1b00 */
[----:B--2---:R-:W-:-:S08]  /*1120*/  DADD R14, R14, -R20 ;  /* 0x000000000e0e7229 */ /* 0x004fd00000000814 */
[----:B------:R-:W-:-:S07]  /*1130*/  DADD R14, R18, R14 ;  /* 0x00000000120e7229 */ /* 0x000fce000000000e */
[----:B------:R0:W-:Y:S04]  /*1140*/  STG.E.64 desc[UR10][R16.64], R14 ;  /* 0x0000000e10007986 */ /* 0x0001e8000c101b0a */
.L_x_7:
[----:B------:R-:W-:Y:S05]  /*1150*/  BSYNC.RECONVERGENT B1 ;  /* 0x0000000000017941 */ /* 0x000fea0003800200 */
.L_x_6:
[----:B------:R-:W-:-:S07]  /*1160*/  IMAD.X R8, RZ, RZ, R8, P1 ;  /* 0x000000ffff087224 */ /* 0x000fce00008e0608 */
.L_x_5:
[----:B------:R-:W2:Y:S01]  /*1170*/  LDCU UR8, c[0x0][0x380] ;  /* 0x00007000ff0877ac */ /* 0x000ea20008000800 */
[----:B------:R-:W-:Y:S01]  /*1180*/  BSSY.RECONVERGENT B1, `(.L_x_4) ;  /* 0x0000024000017945 */ /* 0x000fe20003800200 */
[----:B--2---:R-:W-:-:S09]  /*1190*/  ULOP3.LUT UP0, URZ, UR8, 0x1, URZ, 0xc0, !UPT ;  /* 0x0000000108ff7892 */ /* 0x004fd2000f80c0ff */
[----:B------:R-:W-:Y:S05]  /*11a0*/  BRA.U !UP0, `(.L_x_8) ;  /* 0x0000000108847547 */ /* 0x000fea000b800000 */
[----:B------:R-:W2:Y:S01]  /*11b0*/  LDCU.64 UR8, c[0x0][0x398] ;  /* 0x00007300ff0877ac */ /* 0x000ea20008000a00 */
[----:B01----:R-:W-:Y:S01]  /*11c0*/  IMAD R17, R24, R31, RZ ;  /* 0x0000001f18117224 */ /* 0x003fe200078e02ff */
[----:B------:R-:W0:Y:S01]  /*11d0*/  LDC.64 R18, c[0x0][0x3a0] ;  /* 0x0000e800ff127b82 */ /* 0x000e220000000a00 */
[----:B------:R-:W-:Y:S02]  /*11e0*/  IMAD.MOV.U32 R14, RZ, RZ, R10 ;  /* 0x000000ffff0e7224 */ /* 0x000fe400078e000a */
[----:B------:R-:W-:Y:S02]  /*11f0*/  IMAD.MOV.U32 R15, RZ, RZ, R11 ;  /* 0x000000ffff0f7224 */ /* 0x000fe400078e000b */
[----:B------:R-:W-:-:S04]  /*1200*/  IMAD.WIDE.U32 R10, R31, UR4, R12 ;  /* 0x000000041f0a7c25 */ /* 0x000fc8000f8e000c */
[----:B------:R-:W-:Y:S02]  /*1210*/  IMAD R17, R8, UR4, R17 ;  /* 0x0000000408117c24 */ /* 0x000fe4000f8e0211 */
[----:B------:R-:W-:-:S04]  /*1220*/  IMAD.WIDE.U32 R12, R31, UR4, R14 ;  /* 0x000000041f0c7c25 */ /* 0x000fc8000f8e000e */
[----:B------:R-:W-:Y:S01]  /*1230*/  IMAD.IADD R15, R11, 0x1, R17 ;  /* 0x000000010b0f7824 */ /* 0x000fe200078e0211 */
[----:B--2---:R-:W-:Y:S01]  /*1240*/  LEA R14, P0, R10, UR8, 0x3 ;  /* 0x000000080a0e7c11 */ /* 0x004fe2000f8018ff */
[----:B------:R-:W-:Y:S01]  /*1250*/  IMAD.IADD R11, R17, 0x1, R13 ;  /* 0x00000001110b7824 */ /* 0x000fe200078e020d */
[----:B------:R-:W-:Y:S01]  /*1260*/  LEA R16, P1, R12, UR8, 0x3 ;  /* 0x000000080c107c11 */ /* 0x000fe2000f8218ff */
[----:B------:R-:W1:Y:S01]  /*1270*/  LDCU UR8, c[0x0][0x384] ;  /* 0x00007080ff0877ac */ /* 0x000e620008000800 */
[----:B------:R-:W-:Y:S02]  /*1280*/  LEA.HI.X R15, R10, UR9, R15, 0x3, P0 ;  /* 0x000000090a0f7c11 */ /* 0x000fe400080f1c0f */
[----:B------:R-:W-:-:S03]  /*1290*/  LEA.HI.X R17, R12, UR9, R11, 0x3, P1 ;  /* 0x000000090c117c11 */ /* 0x000fc600088f1c0b */
[----:B------:R-:W2:Y:S04]  /*12a0*/  LDG.E.64 R10, desc[UR10][R14.64] ;  /* 0x0000000a0e0a7981 */ /* 0x000ea8000c1e1b00 */
[----:B------:R-:W2:Y:S01]  /*12b0*/  LDG.E.64 R12, desc[UR10][R16.64] ;  /* 0x0000000a100c7981 */ /* 0x000ea2000c1e1b00 */
[C---:B------:R-:W-:Y:S01]  /*12c0*/  IMAD R25, R6.reuse, R25, R31 ;  /* 0x0000001906197224 */ /* 0x040fe200078e021f */
[----:B------:R-:W-:Y:S02]  /*12d0*/  ISETP.NE.U32.AND P0, PT, R6, R31, PT ;  /* 0x0000001f0600720c */ /* 0x000fe40003f05070 */
[----:B------:R-:W-:Y:S02]  /*12e0*/  ISETP.NE.U32.AND P1, PT, R3, R0, PT ;  /* 0x000000000300720c */ /* 0x000fe40003f25070 */
[----:B------:R-:W-:Y:S01]  /*12f0*/  ISETP.NE.AND.EX P0, PT, R7, R8, PT, P0 ;  /* 0x000000080700720c */ /* 0x000fe20003f05300 */
[----:B-1----:R-:W-:-:S03]  /*1300*/  IMAD R25, R25, UR8, R30 ;  /* 0x0000000819197c24 */ /* 0x002fc6000f8e021e */
[----:B------:R-:W-:Y:S01]  /*1310*/  ISETP.NE.OR.EX P0, PT, R2, R5, P0, P1 ;  /* 0x000000050200720c */ /* 0x000fe20000705710 */
[----:B0-----:R-:W-:Y:S01]  /*1320*/  IMAD.WIDE R18, R25, 0x8, R18 ;  /* 0x0000000819127825 */ /* 0x001fe200078e0212 */
[----:B--2---:R-:W-:-:S08]  /*1330*/  DADD R10, R10, R12 ;  /* 0x000000000a0a7229 */ /* 0x004fd0000000000c */
[----:B------:R-:W-:-:S07]  /*1340*/  DADD R12, R10, R10 ;  /* 0x000000000a0c7229 */ /* 0x000fce000000000a */
[----:B------:R2:W-:Y:S01]  /*1350*/  STG.E.64 desc[UR10][R18.64], R12 ;  /* 0x0000000c12007986 */ /* 0x0005e2000c101b0a */
[----:B------:R-:W-:Y:S05]  /*1360*/  @P0 BRA `(.L_x_8) ;  /* 0x0000000000140947 */ /* 0x000fea0003800000 */
[----:B------:R-:W3:Y:S04]  /*1370*/  LDG.E.64 R26, desc[UR10][R26.64] ;  /* 0x0000000a1a1a7981 */ /* 0x000ee8000c1e1b00 */
[----:B------:R-:W3:Y:S02]  /*1380*/  LDG.E.64 R10, desc[UR10][R28.64] ;  /* 0x0000000a1c0a7981 */ /* 0x000ee4000c1e1b00 */
[----:B---3--:R-:W-:-:S08]  /*1390*/  DADD R10, R10, -R26 ;  /* 0x000000000a0a7229 */ /* 0x008fd0000000081a */
[----:B------:R-:W-:-:S07]  /*13a0*/  DADD R10, R12, R10 ;  /* 0x000000000c0a7229 */ /* 0x000fce000000000a */
[----:B------:R3:W-:Y:S04]  /*13b0*/  STG.E.64 desc[UR10][R18.64], R10 ;  /* 0x0000000a12007986 */ /* 0x0007e8000c101b0a */
.L_x_8:
[----:B------:R-:W-:Y:S05]  /*13c0*/  BSYNC.RECONVERGENT B1 ;  /* 0x0000000000017941 */ /* 0x000fea0003800200 */
.L_x_4:
[----:B------:R-:W4:Y:S01]  /*13d0*/  LDCU UR8, c[0x0][0x380] ;  /* 0x00007000ff0877ac */ /* 0x000f220008000800 */
[----:B------:R-:W-:Y:S02]  /*13e0*/  IADD3 R6, P0, PT, R6, 0x1, RZ ;  /* 0x0000000106067810 */ /* 0x000fe40007f1e0ff */
[----:B------:R-:W-:-:S03]  /*13f0*/  SHF.R.S32.HI R22, RZ, 0x1f, R22 ;  /* 0x0000001fff167819 */ /* 0x000fc60000011416 */
[----:B------:R-:W-:Y:S01]  /*1400*/  IMAD.X R7, RZ, RZ, R7, P0 ;  /* 0x000000ffff077224 */ /* 0x000fe200000e0607 */
[----:B----4-:R-:W-:-:S04]  /*1410*/  ISETP.NE.U32.AND P0, PT, R6, UR8, PT ;  /* 0x0000000806007c0c */ /* 0x010fc8000bf05070 */
[----:B------:R-:W-:-:S13]  /*1420*/  ISETP.NE.AND.EX P0, PT, R7, R22, PT, P0 ;  /* 0x000000160700720c */ /* 0x000fda0003f05300 */
[----:B------:R-:W-:Y:S05]  /*1430*/  @P0 BRA `(.L_x_9) ;  /* 0xffffffec009c0947 */ /* 0x000fea000383ffff */
[----:B------:R-:W4:Y:S01]  /*1440*/  LDCU UR8, c[0x0][0x364] ;  /* 0x00006c80ff0877ac */ /* 0x000f220008000800 */
[----:B------:R-:W4:Y:S01]  /*1450*/  LDC R4, c[0x0][0x374] ;  /* 0x0000dd00ff047b82 */ /* 0x000f220000000800 */
[----:B------:R-:W5:Y:S01]  /*1460*/  LDCU UR9, c[0x0][0x384] ;  /* 0x00007080ff0977ac */ /* 0x000f620008000800 */
[----:B----4-:R-:W-:-:S05]  /*1470*/  IMAD R7, R4, UR8, RZ ;  /* 0x0000000804077c24 */ /* 0x010fca000f8e02ff */
[----:B------:R-:W-:Y:S01]  /*1480*/  IADD3 R0, P0, PT, R7, R0, RZ ;  /* 0x0000000007007210 */ /* 0x000fe20007f1e0ff */
[----:B-----5:R-:W-:-:S04]  /*1490*/  IMAD.U32 R7, RZ, RZ, UR9 ;  /* 0x00000009ff077e24 */ /* 0x020fc8000f8e00ff */
[----:B------:R-:W-:Y:S01]  /*14a0*/  IMAD.X R5, RZ, RZ, R5, P0 ;  /* 0x000000ffff057224 */ /* 0x000fe200000e0605 */
[----:B------:R-:W-:-:S04]  /*14b0*/  ISETP.GE.U32.AND P0, PT, R0, R7, PT ;  /* 0x000000070000720c */ /* 0x000fc80003f06070 */
[----:B------:R-:W-:-:S13]  /*14c0*/  ISETP.GE.AND.EX P0, PT, R5, UR12, PT, P0 ;  /* 0x0000000c05007c0c */ /* 0x000fda000bf06300 */
[----:B------:R-:W-:Y:S05]  /*14d0*/  @!P0 BRA `(.L_x_10) ;  /* 0xffffffec00688947 */ /* 0x000fea000383ffff */
.L_x_1:
[----:B------:R-:W-:Y:S05]  /*14e0*/  BSYNC.RECONVERGENT B0 ;  /* 0x0000000000007941 */ /* 0x000fea0003800200 */
.L_x_0:
[----:B------:R-:W4:Y:S01]  /*14f0*/  LDCU UR8, c[0x0][0x360] ;  /* 0x00006c00ff0877ac */ /* 0x000f220008000800 */
[----:B------:R-:W4:Y:S02]  /*1500*/  LDC R4, c[0x0][0x370] ;  /* 0x0000dc00ff047b82 */ /* 0x000f240000000800 */
[----:B----4-:R-:W-:-:S05]  /*1510*/  IMAD R4, R4, UR8, RZ ;  /* 0x0000000804047c24 */ /* 0x010fca000f8e02ff */
[----:B------:R-:W-:-:S04]  /*1520*/  IADD3 R3, P1, PT, R4, R3, RZ ;  /* 0x0000000304037210 */ /* 0x000fc80007f3e0ff */
[----:B------:R-:W-:Y:S01]  /*1530*/  ISETP.GE.U32.AND P0, PT, R3, R7, PT ;  /* 0x000000070300720c */ /* 0x000fe20003f06070 */
[----:B------:R-:W-:-:S05]  /*1540*/  IMAD.X R2, RZ, RZ, R2, P1 ;  /* 0x000000ffff027224 */ /* 0x000fca00008e0602 */
[----:B------:R-:W-:-:S13]  /*1550*/  ISETP.GE.AND.EX P0, PT, R2, UR12, PT, P0 ;  /* 0x0000000c02007c0c */ /* 0x000fda000bf06300 */
[----:B------:R-:W-:Y:S05]  /*1560*/  @!P0 BRA `(.L_x_11) ;  /* 0xffffffec00148947 */ /* 0x000fea000383ffff */
[----:B------:R-:W-:Y:S05]  /*1570*/  EXIT ;  /* 0x000000000000794d */ /* 0x000fea0003800000 */
.L_x_12:
[----:B------:R-:W-:-:S00]  /*1580*/  BRA `(.L_x_12) ;  /* 0xfffffffc00fc7947 */ /* 0x000fc0000383ffff */
[----:B------:R-:W-:-:S00]  /*1590*/  NOP ;  /* 0x0000000000007918 */ /* 0x000fc00000000000 */
        /* <DEDUP_REMOVED lines=14> */
.L_x_13:


//--------------------- .nv.shared.reserved.0     --------------------------
	.section	.nv.shared.reserved.0,"aw",@nobits
	.weak		__nv_reservedSMEM_offset_0_alias
	.size		__nv_reservedSMEM_offset_0_alias, 0, 64
	.other		__nv_reservedSMEM_offset_0_alias,@"STO_CUDA_RESERVED_SHARED STV_DEFAULT"
__nv_reservedSMEM_offset_0_alias:
	.zero		0
	.zero		64


//--------------------- .nv.constant0._Z23ph_dRPA_ApB_sing_kerneliiiiPdS_S_ --------------------------
	.section	.nv.constant0._Z23ph_dRPA_ApB_sing_kerneliiiiPdS_S_,"a",@progbits
	.sectionflags	@""
	.align	4
.nv.constant0._Z23ph_dRPA_ApB_sing_kerneliiiiPdS_S_:
	.zero		936


//--------------------- SYMBOLS --------------------------

	.type		.nv.reservedSmem.offset0,@object
	.size		.nv.reservedSmem.offset0,0x4
